	.headerflags	@"EF_CUDA_TEXMODE_UNIFIED EF_CUDA_64BIT_ADDRESS EF_CUDA_ACCELERATORS EF_CUDA_SM90 EF_CUDA_VIRTUAL_SM(EF_CUDA_SM90)"
	.elftype	@"ET_EXEC"


//--------------------- .nv.info                  --------------------------
	.section	.nv.info,"",@"SHT_CUDA_INFO"
	.align	4


	//----- nvinfo : EIATTR_REGCOUNT
	.align		4
        /*0000*/ 	.byte	0x04, 0x2f
        /*0002*/ 	.short	(.L_1 - .L_0)
	.align		4
.L_0:
        /*0004*/ 	.word	index@(triton_poi_fused_3)
        /*0008*/ 	.word	0x0000001f


	//----- nvinfo : EIATTR_MIN_STACK_SIZE
	.align		4
.L_1:
        /*000c*/ 	.byte	0x04, 0x12
        /*000e*/ 	.short	(.L_3 - .L_2)
	.align		4
.L_2:
        /*0010*/ 	.word	index@(triton_poi_fused_3)
        /*0014*/ 	.word	0x00000000


	//----- nvinfo : EIATTR_FRAME_SIZE
	.align		4
.L_3:
        /*0018*/ 	.byte	0x04, 0x11
        /*001a*/ 	.short	(.L_5 - .L_4)
	.align		4
.L_4:
        /*001c*/ 	.word	index@(triton_poi_fused_3)
        /*0020*/ 	.word	0x00000000


	//----- nvinfo : EIATTR_MIN_STACK_SIZE
	.align		4
.L_5:
        /*0024*/ 	.byte	0x04, 0x12
        /*0026*/ 	.short	(.L_7 - .L_6)
	.align		4
.L_6:
        /*0028*/ 	.word	index@(triton_poi_fused_3)
        /*002c*/ 	.word	0x00000000
.L_7:


//--------------------- .nv.info.triton_poi_fused_3 --------------------------
	.section	.nv.info.triton_poi_fused_3,"",@"SHT_CUDA_INFO"
	.sectionflags	@""
	.align	4


	//----- nvinfo : EIATTR_CUDA_API_VERSION
	.align		4
        /*0000*/ 	.byte	0x04, 0x37
        /*0002*/ 	.short	(.L_9 - .L_8)
.L_8:
        /*0004*/ 	.word	0x0000007c


	//----- nvinfo : EIATTR_KPARAM_INFO
	.align		4
.L_9:
        /*0008*/ 	.byte	0x04, 0x17
        /*000a*/ 	.short	(.L_11 - .L_10)
.L_10:
        /*000c*/ 	.word	0x00000000
        /*0010*/ 	.short	0x0003
        /*0012*/ 	.short	0x0014
        /*0014*/ 	.byte	0x00, 0xf0, 0x11, 0x00


	//----- nvinfo : EIATTR_KPARAM_INFO
	.align		4
.L_11:
        /*0018*/ 	.byte	0x04, 0x17
        /*001a*/ 	.short	(.L_13 - .L_12)
.L_12:
        /*001c*/ 	.word	0x00000000
        /*0020*/ 	.short	0x0002
        /*0022*/ 	.short	0x0010
        /*0024*/ 	.byte	0x00, 0xf0, 0x11, 0x00


	//----- nvinfo : EIATTR_KPARAM_INFO
	.align		4
.L_13:
        /*0028*/ 	.byte	0x04, 0x17
        /*002a*/ 	.short	(.L_15 - .L_14)
.L_14:
        /*002c*/ 	.word	0x00000000
        /*0030*/ 	.short	0x0001
        /*0032*/ 	.short	0x0008
        /*0034*/ 	.byte	0x00, 0xf4, 0x21, 0x00


	//----- nvinfo : EIATTR_KPARAM_INFO
	.align		4
.L_15:
        /*0038*/ 	.byte	0x04, 0x17
        /*003a*/ 	.short	(.L_17 - .L_16)
.L_16:
        /*003c*/ 	.word	0x00000000
        /*0040*/ 	.short	0x0000
        /*0042*/ 	.short	0x0000
        /*0044*/ 	.byte	0x00, 0xf4, 0x21, 0x00


	//----- nvinfo : EIATTR_SPARSE_MMA_MASK
	.align		4
.L_17:
        /*0048*/ 	.byte	0x03, 0x50
        /*004a*/ 	.short	0x0000


	//----- nvinfo : EIATTR_MAXREG_COUNT
	.align		4
        /*004c*/ 	.byte	0x03, 0x1b
        /*004e*/ 	.short	0x00ff


	//----- nvinfo : EIATTR_EXIT_INSTR_OFFSETS
	.align		4
        /*0050*/ 	.byte	0x04, 0x1c
        /*0052*/ 	.short	(.L_19 - .L_18)


	//   ....[0]....
.L_18:
        /*0054*/ 	.word	0x000005c0


	//   ....[1]....
        /*0058*/ 	.word	0x00000610


	//----- nvinfo : EIATTR_REQNTID
	.align		4
.L_19:
        /*005c*/ 	.byte	0x04, 0x10
        /*005e*/ 	.short	(.L_21 - .L_20)
.L_20:
        /*0060*/ 	.word	0x00000080
        /*0064*/ 	.word	0x00000001
        /*0068*/ 	.word	0x00000001


	//----- nvinfo : EIATTR_CBANK_PARAM_SIZE
	.align		4
.L_21:
        /*006c*/ 	.byte	0x03, 0x19
        /*006e*/ 	.short	0x0018


	//----- nvinfo : EIATTR_PARAM_CBANK
	.align		4
        /*0070*/ 	.byte	0x04, 0x0a
        /*0072*/ 	.short	(.L_23 - .L_22)
	.align		4
.L_22:
        /*0074*/ 	.word	index@(.nv.constant0.triton_poi_fused_3)
        /*0078*/ 	.short	0x0210
        /*007a*/ 	.short	0x0018


	//----- nvinfo : EIATTR_SW_WAR
	.align		4
.L_23:
        /*007c*/ 	.byte	0x04, 0x36
        /*007e*/ 	.short	(.L_25 - .L_24)
.L_24:
        /*0080*/ 	.word	0x00000008
.L_25:


//--------------------- .nv.callgraph             --------------------------
	.section	.nv.callgraph,"",@"SHT_CUDA_CALLGRAPH"
	.align	4
	.sectionentsize	8
	.align		4
        /*0000*/ 	.word	0x00000000
	.align		4
        /*0004*/ 	.word	0xffffffff
	.align		4
        /*0008*/ 	.word	0x00000000
	.align		4
        /*000c*/ 	.word	0xfffffffe
	.align		4
        /*0010*/ 	.word	0x00000000
	.align		4
        /*0014*/ 	.word	0xfffffffd
	.align		4
        /*0018*/ 	.word	0x00000000
	.align		4
        /*001c*/ 	.word	0xfffffffc


//--------------------- .text.triton_poi_fused_3  --------------------------
	.section	.text.triton_poi_fused_3,"ax",@progbits
	.sectionflags	@"SHF_BARRIERS=1"
	.align	128
        .global         triton_poi_fused_3
        .type           triton_poi_fused_3,@function
        .size           triton_poi_fused_3,(.L_x_1 - triton_poi_fused_3)
        .other          triton_poi_fused_3,@"STO_CUDA_ENTRY STV_DEFAULT"
triton_poi_fused_3:
.text.triton_poi_fused_3:
[----:B------:R-:W0:Y:S01]  /*0000*/  LDC R1, c[0x0][0x28] ;  /* 0x00000a00ff017b82 */ /* 0x000e220000000800 */
[----:B------:R-:W1:Y:S07]  /*0010*/  S2R R21, SR_TID.X ;  /* 0x0000000000157919 */ /* 0x000e6e0000002100 */
[----:B------:R-:W2:Y:S01]  /*0020*/  LDC.64 R8, c[0x0][0x210] ;  /* 0x00008400ff087b82 */ /* 0x000ea20000000a00 */
[----:B------:R-:W-:Y:S01]  /*0030*/  IMAD.MOV.U32 R20, RZ, RZ, RZ ;  /* 0x000000ffff147224 */ /* 0x000fe200078e00ff */
[----:B------:R-:W-:Y:S01]  /*0040*/  ULDC.64 UR6, c[0x0][0x208] ;  /* 0x0000820000067ab9 */ /* 0x000fe20000000a00 */
[----:B------:R-:W3:Y:S01]  /*0050*/  S2R R0, SR_CTAID.X ;  /* 0x0000000000007919 */ /* 0x000ee20000002500 */
[----:B------:R-:W4:Y:S01]  /*0060*/  S2R R18, SR_CTAID.Y ;  /* 0x0000000000127919 */ /* 0x000f220000002600 */
[----:B------:R-:W-:Y:S01]  /*0070*/  IMAD.MOV.U32 R28, RZ, RZ, RZ ;  /* 0x000000ffff1c7224 */ /* 0x000fe200078e00ff */
[----:B-1----:R-:W-:Y:S01]  /*0080*/  SHF.R.U32.HI R19, RZ, 0x4, R21 ;  /* 0x00000004ff137819 */ /* 0x002fe20000011615 */
[----:B---3--:R-:W-:-:S03]  /*0090*/  IMAD.SHL.U32 R0, R0, 0x10, RZ ;  /* 0x0000001000007824 */ /* 0x008fc600078e00ff */
[----:B------:R-:W-:Y:S01]  /*00a0*/  SGXT.U32 R19, R19, 0x3 ;  /* 0x000000031313781a */ /* 0x000fe20000000000 */
[----:B----4-:R-:W-:Y:S01]  /*00b0*/  IMAD.SHL.U32 R18, R18, 0x40, RZ ;  /* 0x0000004012127824 */ /* 0x010fe200078e00ff */
[----:B------:R-:W-:-:S04]  /*00c0*/  LOP3.LUT R12, R0, 0xf, R21, 0xf8, !PT ;  /* 0x0000000f000c7812 */ /* 0x000fc800078ef815 */
[----:B------:R-:W-:Y:S02]  /*00d0*/  LOP3.LUT R3, R18, 0x8, R19, 0xfe, !PT ;  /* 0x0000000812037812 */ /* 0x000fe400078efe13 */
[----:B------:R-:W-:Y:S02]  /*00e0*/  LOP3.LUT R5, R18, 0x18, R19, 0xfe, !PT ;  /* 0x0000001812057812 */ /* 0x000fe400078efe13 */
[----:B------:R-:W-:Y:S01]  /*00f0*/  LOP3.LUT R2, R18, R19, RZ, 0xfc, !PT ;  /* 0x0000001312027212 */ /* 0x000fe200078efcff */
[--C-:B------:R-:W-:Y:S01]  /*0100*/  IMAD R3, R3, 0x9, R12.reuse ;  /* 0x0000000903037824 */ /* 0x100fe200078e020c */
[----:B------:R-:W-:Y:S01]  /*0110*/  LOP3.LUT R4, R18, 0x10, R19, 0xfe, !PT ;  /* 0x0000001012047812 */ /* 0x000fe200078efe13 */
        /* <DEDUP_REMOVED lines=9> */
[----:B------:R-:W-:Y:S01]  /*01b0*/  ISETP.GE.AND P0, PT, R12, 0x9, PT ;  /* 0x000000090c00780c */ /* 0x000fe20003f06270 */
[----:B------:R-:W-:-:S02]  /*01c0*/  IMAD R25, R10, 0x9, R12 ;  /* 0x000000090a197824 */ /* 0x000fc400078e020c */
[----:B------:R-:W-:Y:S02]  /*01d0*/  IMAD R27, R11, 0x9, R12 ;  /* 0x000000090b1b7824 */ /* 0x000fe400078e020c */
[----:B--2---:R-:W-:-:S04]  /*01e0*/  IMAD.WIDE R14, R3, 0x4, R8 ;  /* 0x00000004030e7825 */ /* 0x004fc800078e0208 */
[----:B------:R-:W-:-:S04]  /*01f0*/  IMAD.WIDE R10, R5, 0x4, R8 ;  /* 0x00000004050a7825 */ /* 0x000fc800078e0208 */
[----:B------:R-:W-:-:S04]  /*0200*/  IMAD.WIDE R16, R17, 0x4, R8 ;  /* 0x0000000411107825 */ /* 0x000fc800078e0208 */
[--C-:B------:R-:W-:Y:S01]  /*0210*/  IMAD.WIDE R12, R13, 0x4, R8.reuse ;  /* 0x000000040d0c7825 */ /* 0x100fe200078e0208 */
[----:B------:R-:W2:Y:S03]  /*0220*/  @!P0 LDG.E.EL R20, desc[UR6][R16.64] ;  /* 0x0000000610148981 */ /* 0x000ea6000c2e1900 */
[----:B------:R-:W-:Y:S01]  /*0230*/  IMAD.WIDE R4, R23, 0x4, R8 ;  /* 0x0000000417047825 */ /* 0x000fe200078e0208 */
[----:B------:R-:W-:-:S03]  /*0240*/  CS2R R22, SRZ ;  /* 0x0000000000167805 */ /* 0x000fc6000001ff00 */
[----:B------:R-:W-:-:S03]  /*0250*/  IMAD.WIDE R6, R7, 0x4, R8 ;  /* 0x0000000407067825 */ /* 0x000fc600078e0208 */
[----:B------:R1:W3:Y:S01]  /*0260*/  @!P0 LDG.E.EL R22, desc[UR6][R12.64] ;  /* 0x000000060c168981 */ /* 0x0002e2000c2e1900 */
[--C-:B------:R-:W-:Y:S01]  /*0270*/  IMAD.WIDE R2, R25, 0x4, R8.reuse ;  /* 0x0000000419027825 */ /* 0x100fe200078e0208 */
[----:B------:R-:W-:Y:S02]  /*0280*/  CS2R R24, SRZ ;  /* 0x0000000000187805 */ /* 0x000fe4000001ff00 */
[----:B------:R4:W5:Y:S01]  /*0290*/  @!P0 LDG.E.EL R23, desc[UR6][R10.64] ;  /* 0x000000060a178981 */ /* 0x000962000c2e1900 */
[----:B------:R-:W-:Y:S01]  /*02a0*/  IMAD.WIDE R8, R27, 0x4, R8 ;  /* 0x000000041b087825 */ /* 0x000fe200078e0208 */
[----:B------:R-:W-:Y:S02]  /*02b0*/  CS2R R26, SRZ ;  /* 0x00000000001a7805 */ /* 0x000fe4000001ff00 */
[----:B------:R-:W5:Y:S04]  /*02c0*/  @!P0 LDG.E.EL R24, desc[UR6][R14.64] ;  /* 0x000000060e188981 */ /* 0x000f68000c2e1900 */
[----:B------:R1:W5:Y:S04]  /*02d0*/  @!P0 LDG.E.EL R25, desc[UR6][R4.64] ;  /* 0x0000000604198981 */ /* 0x000368000c2e1900 */
[----:B------:R-:W5:Y:S04]  /*02e0*/  @!P0 LDG.E.EL R26, desc[UR6][R6.64] ;  /* 0x00000006061a8981 */ /* 0x000f68000c2e1900 */
[----:B------:R4:W5:Y:S04]  /*02f0*/  @!P0 LDG.E.EL R28, desc[UR6][R2.64] ;  /* 0x00000006021c8981 */ /* 0x000968000c2e1900 */
[----:B------:R4:W5:Y:S01]  /*0300*/  @!P0 LDG.E.EL R27, desc[UR6][R8.64] ;  /* 0x00000006081b8981 */ /* 0x000962000c2e1900 */
[----:B------:R-:W4:Y:S01]  /*0310*/  S2UR UR5, SR_CgaCtaId ;  /* 0x00000000000579c3 */ /* 0x000f220000008800 */
[----:B-1----:R-:W-:Y:S01]  /*0320*/  IMAD.SHL.U32 R12, R21, 0x40, RZ ;  /* 0x00000040150c7824 */ /* 0x002fe200078e00ff */
[----:B------:R-:W-:-:S04]  /*0330*/  UMOV UR4, 0x400 ;  /* 0x0000040000047882 */ /* 0x000fc80000000000 */
[----:B------:R-:W-:-:S04]  /*0340*/  LOP3.LUT R12, R12, 0x3c0, RZ, 0xc0, !PT ;  /* 0x000003c00c0c7812 */ /* 0x000fc800078ec0ff */
[----:B----4-:R-:W-:-:S04]  /*0350*/  LOP3.LUT R11, R12, R19, RZ, 0xfc, !PT ;  /* 0x000000130c0b7212 */ /* 0x010fc800078efcff */
[----:B------:R-:W-:Y:S01]  /*0360*/  LEA.HI R11, R12, R11, RZ, 0x1c ;  /* 0x0000000b0c0b7211 */ /* 0x000fe200078fe0ff */
[----:B0-----:R-:W-:-:S06]  /*0370*/  UPRMT UR4, UR5, 0x654, UR4 ;  /* 0x0000065405047896 */ /* 0x001fcc0008000004 */
[----:B------:R-:W-:Y:S02]  /*0380*/  LEA R13, R11, UR4, 0x2 ;  /* 0x000000040b0d7c11 */ /* 0x000fe4000f8e10ff */
[----:B------:R-:W-:Y:S01]  /*0390*/  SHF.R.U32.HI R4, RZ, 0x2, R21 ;  /* 0x00000002ff047819 */ /* 0x000fe20000011615 */
[----:B------:R-:W-:-:S03]  /*03a0*/  IMAD.SHL.U32 R21, R21, 0x4, RZ ;  /* 0x0000000415157824 */ /* 0x000fc600078e00ff */
[----:B------:R-:W-:Y:S02]  /*03b0*/  LOP3.LUT R3, R4, 0x1c, RZ, 0xc0, !PT ;  /* 0x0000001c04037812 */ /* 0x000fe400078ec0ff */
[----:B------:R-:W-:-:S05]  /*03c0*/  LOP3.LUT R8, R21, 0x1fc, RZ, 0xc0, !PT ;  /* 0x000001fc15087812 */ /* 0x000fca00078ec0ff */
[----:B------:R-:W-:-:S05]  /*03d0*/  IMAD.IADD R3, R8, 0x1, R3 ;  /* 0x0000000108037824 */ /* 0x000fca00078e0203 */
[----:B------:R-:W-:Y:S02]  /*03e0*/  LEA R4, R3, UR4, 0x2 ;  /* 0x0000000403047c11 */ /* 0x000fe4000f8e10ff */
[----:B------:R-:W-:Y:S01]  /*03f0*/  LOP3.LUT R18, R18, 0x3c, R21, 0xf8, !PT ;  /* 0x0000003c12127812 */ /* 0x000fe200078ef815 */
[----:B------:R-:W0:Y:S04]  /*0400*/  LDC.64 R2, c[0x0][0x218] ;  /* 0x00008600ff027b82 */ /* 0x000e280000000a00 */
[----:B------:R-:W-:-:S05]  /*0410*/  IMAD.HI R9, R18, 0x66666667, RZ ;  /* 0x6666666712097827 */ /* 0x000fca00078e02ff */
[----:B------:R-:W-:-:S04]  /*0420*/  SHF.R.U32.HI R10, RZ, 0x1f, R9 ;  /* 0x0000001fff0a7819 */ /* 0x000fc80000011609 */
[----:B------:R-:W-:Y:S02]  /*0430*/  LEA.HI.SX32 R11, R9, R10, 0x1b ;  /* 0x0000000a090b7211 */ /* 0x000fe400078fdaff */
[----:B------:R-:W-:Y:S02]  /*0440*/  LOP3.LUT R10, R8, 0x200, RZ, 0xfc, !PT ;  /* 0x00000200080a7812 */ /* 0x000fe400078efcff */
[----:B------:R-:W-:Y:S01]  /*0450*/  LOP3.LUT R9, R0, R19, RZ, 0xfc, !PT ;  /* 0x0000001300097212 */ /* 0x000fe200078efcff */
[C---:B------:R-:W-:Y:S01]  /*0460*/  IMAD R18, R11.reuse, -0x50, R18 ;  /* 0xffffffb00b127824 */ /* 0x040fe200078e0212 */
[----:B------:R-:W-:Y:S02]  /*0470*/  LOP3.LUT R0, R0, 0x8, R19, 0xfe, !PT ;  /* 0x0000000800007812 */ /* 0x000fe400078efe13 */
[----:B------:R-:W-:Y:S01]  /*0480*/  SHF.R.U32.HI R10, RZ, 0x4, R10 ;  /* 0x00000004ff0a7819 */ /* 0x000fe2000001160a */
[----:B------:R-:W-:Y:S01]  /*0490*/  IMAD R18, R11, 0x2d0, R18 ;  /* 0x000002d00b127824 */ /* 0x000fe200078e0212 */
[----:B------:R-:W-:-:S02]  /*04a0*/  ISETP.GE.AND P1, PT, R9, 0x9, PT ;  /* 0x000000090900780c */ /* 0x000fc40003f26270 */
[----:B------:R-:W-:Y:S02]  /*04b0*/  ISETP.GE.AND P0, PT, R0, 0x9, PT ;  /* 0x000000090000780c */ /* 0x000fe40003f06270 */
[----:B------:R-:W-:Y:S01]  /*04c0*/  LOP3.LUT R11, R10, 0x3c, RZ, 0xc0, !PT ;  /* 0x0000003c0a0b7812 */ /* 0x000fe200078ec0ff */
[----:B------:R-:W-:-:S04]  /*04d0*/  IMAD R9, R9, 0x50, R18 ;  /* 0x0000005009097824 */ /* 0x000fc800078e0212 */
[----:B------:R-:W-:Y:S02]  /*04e0*/  IMAD.IADD R11, R8, 0x1, R11 ;  /* 0x00000001080b7824 */ /* 0x000fe400078e020b */
[----:B0-----:R-:W-:-:S03]  /*04f0*/  IMAD.WIDE R8, R9, 0x4, R2 ;  /* 0x0000000409087825 */ /* 0x001fc600078e0202 */
[----:B------:R-:W-:Y:S01]  /*0500*/  LEA R11, R11, UR4, 0x2 ;  /* 0x000000040b0b7c11 */ /* 0x000fe2000f8e10ff */
[----:B--2---:R-:W-:Y:S04]  /*0510*/  STS [R13], R20 ;  /* 0x000000140d007388 */ /* 0x004fe80000000800 */
[----:B---3--:R-:W-:Y:S04]  /*0520*/  STS [R13+0x40], R22 ;  /* 0x000040160d007388 */ /* 0x008fe80000000800 */
[----:B-----5:R-:W-:Y:S04]  /*0530*/  STS [R13+0x60], R23 ;  /* 0x000060170d007388 */ /* 0x020fe80000000800 */
[----:B------:R-:W-:Y:S04]  /*0540*/  STS [R13+0x20], R24 ;  /* 0x000020180d007388 */ /* 0x000fe80000000800 */
[----:B------:R-:W-:Y:S04]  /*0550*/  STS [R13+0x80], R25 ;  /* 0x000080190d007388 */ /* 0x000fe80000000800 */
[----:B------:R-:W-:Y:S04]  /*0560*/  STS [R13+0xa0], R26 ;  /* 0x0000a01a0d007388 */ /* 0x000fe80000000800 */
[----:B------:R-:W-:Y:S04]  /*0570*/  STS [R13+0xc0], R28 ;  /* 0x0000c01c0d007388 */ /* 0x000fe80000000800 */
[----:B------:R-:W-:Y:S01]  /*0580*/  STS [R13+0xe0], R27 ;  /* 0x0000e01b0d007388 */ /* 0x000fe20000000800 */
[----:B------:R-:W-:Y:S06]  /*0590*/  BAR.SYNC.DEFER_BLOCKING 0x0 ;  /* 0x0000000000007b1d */ /* 0x000fec0000010000 */
[----:B------:R-:W0:Y:S04]  /*05a0*/  LDS.128 R4, [R4] ;  /* 0x0000000004047984 */ /* 0x000e280000000c00 */
[----:B0-----:R0:W-:Y:S02]  /*05b0*/  @!P1 STG.E.128 desc[UR6][R8.64], R4 ;  /* 0x0000000408009986 */ /* 0x0011e4000c101d06 */
[----:B0-----:R-:W-:Y:S05]  /*05c0*/  @P0 EXIT ;  /* 0x000000000000094d */ /* 0x001fea0003800000 */
[----:B0-----:R-:W0:Y:S01]  /*05d0*/  LDS.128 R8, [R11+0x800] ;  /* 0x000800000b087984 */ /* 0x001e220000000c00 */
[----:B------:R-:W-:-:S04]  /*05e0*/  IMAD R5, R0, 0x50, R18 ;  /* 0x0000005000057824 */ /* 0x000fc800078e0212 */
[----:B------:R-:W-:-:S05]  /*05f0*/  IMAD.WIDE R2, R5, 0x4, R2 ;  /* 0x0000000405027825 */ /* 0x000fca00078e0202 */
[----:B0-----:R-:W-:Y:S01]  /*0600*/  STG.E.128 desc[UR6][R2.64], R8 ;  /* 0x0000000802007986 */ /* 0x001fe2000c101d06 */
[----:B------:R-:W-:Y:S05]  /*0610*/  EXIT ;  /* 0x000000000000794d */ /* 0x000fea0003800000 */
.L_x_0:
[----:B------:R-:W-:-:S00]  /*0620*/  BRA `(.L_x_0) ;  /* 0xfffffffc00fc7947 */ /* 0x000fc0000383ffff */
[----:B------:R-:W-:-:S00]  /*0630*/  NOP ;  /* 0x0000000000007918 */ /* 0x000fc00000000000 */
        /* <DEDUP_REMOVED lines=12> */
.L_x_1:


//--------------------- .nv.shared.triton_poi_fused_3 --------------------------
	.section	.nv.shared.triton_poi_fused_3,"aw",@nobits
	.sectionflags	@""
	.align	16
	.zero		1024


//--------------------- .nv.constant0.triton_poi_fused_3 --------------------------
	.section	.nv.constant0.triton_poi_fused_3,"a",@progbits
	.sectionflags	@""
	.align	4
.nv.constant0.triton_poi_fused_3:
	.zero		552
